//
// Generated by NVIDIA NVVM Compiler
//
// Compiler Build ID: CL-36424714
// Cuda compilation tools, release 13.0, V13.0.88
// Based on NVVM 20.0.0
//

.version 9.0
.target sm_100
.address_size 64

	// .globl	_Z6UpdatePfPiS0_i
.const .align 4 .u32 Num;

.visible .entry _Z6UpdatePfPiS0_i(
	.param .u64 .ptr .align 1 _Z6UpdatePfPiS0_i_param_0,
	.param .u64 .ptr .align 1 _Z6UpdatePfPiS0_i_param_1,
	.param .u64 .ptr .align 1 _Z6UpdatePfPiS0_i_param_2,
	.param .u32 _Z6UpdatePfPiS0_i_param_3
)
{
	.reg .pred 	%p<6>;
	.reg .b32 	%r<41>;
	.reg .b32 	%f<7>;
	.reg .b64 	%rd<17>;

	ld.param.u64 	%rd4, [_Z6UpdatePfPiS0_i_param_0];
	ld.param.u64 	%rd2, [_Z6UpdatePfPiS0_i_param_1];
	ld.param.u64 	%rd3, [_Z6UpdatePfPiS0_i_param_2];
	ld.param.u32 	%r5, [_Z6UpdatePfPiS0_i_param_3];
	cvta.to.global.u64 	%rd1, %rd4;
	mov.u32 	%r6, %ctaid.x;
	shl.b32 	%r7, %r6, 10;
	mov.u32 	%r8, %tid.x;
	or.b32  	%r1, %r7, %r8;
	setp.ge.s32 	%p1, %r1, %r5;
	@%p1 bra 	$L__BB0_5;
	cvta.to.global.u64 	%rd5, %rd2;
	cvta.to.global.u64 	%rd6, %rd3;
	mul.wide.s32 	%rd7, %r1, 4;
	add.s64 	%rd8, %rd5, %rd7;
	ld.global.u32 	%r2, [%rd8];
	ld.global.u32 	%r3, [%rd6];
	ld.global.u32 	%r4, [%rd6+4];
	setp.ge.s32 	%p2, %r2, %r3;
	@%p2 bra 	$L__BB0_3;
	ld.const.u32 	%r29, [Num];
	shl.b32 	%r30, %r29, 1;
	not.b32 	%r31, %r2;
	add.s32 	%r32, %r30, %r31;
	mul.lo.s32 	%r33, %r32, %r2;
	shr.u32 	%r34, %r33, 31;
	add.s32 	%r35, %r33, %r34;
	shr.s32 	%r36, %r35, 1;
	add.s32 	%r37, %r3, %r31;
	add.s32 	%r38, %r37, %r36;
	mul.wide.s32 	%rd13, %r38, 4;
	add.s64 	%rd14, %rd1, %rd13;
	ld.global.f32 	%f4, [%rd14];
	add.s32 	%r39, %r4, %r31;
	add.s32 	%r40, %r39, %r36;
	mul.wide.s32 	%rd15, %r40, 4;
	add.s64 	%rd16, %rd1, %rd15;
	ld.global.f32 	%f5, [%rd16];
	max.f32 	%f6, %f4, %f5;
	st.global.f32 	[%rd14], %f6;
	bra.uni 	$L__BB0_5;
$L__BB0_3:
	setp.le.s32 	%p3, %r2, %r3;
	setp.eq.s32 	%p4, %r2, %r4;
	or.pred  	%p5, %p3, %p4;
	@%p5 bra 	$L__BB0_5;
	min.s32 	%r9, %r4, %r2;
	max.s32 	%r10, %r4, %r2;
	ld.const.u32 	%r11, [Num];
	shl.b32 	%r12, %r11, 1;
	not.b32 	%r13, %r3;
	add.s32 	%r14, %r12, %r13;
	mul.lo.s32 	%r15, %r14, %r3;
	shr.u32 	%r16, %r15, 31;
	add.s32 	%r17, %r15, %r16;
	shr.s32 	%r18, %r17, 1;
	add.s32 	%r19, %r2, %r13;
	add.s32 	%r20, %r19, %r18;
	mul.wide.s32 	%rd9, %r20, 4;
	add.s64 	%rd10, %rd1, %rd9;
	ld.global.f32 	%f1, [%rd10];
	not.b32 	%r21, %r9;
	add.s32 	%r22, %r12, %r21;
	mul.lo.s32 	%r23, %r22, %r9;
	shr.u32 	%r24, %r23, 31;
	add.s32 	%r25, %r23, %r24;
	shr.s32 	%r26, %r25, 1;
	add.s32 	%r27, %r10, %r21;
	add.s32 	%r28, %r27, %r26;
	mul.wide.s32 	%rd11, %r28, 4;
	add.s64 	%rd12, %rd1, %rd11;
	ld.global.f32 	%f2, [%rd12];
	max.f32 	%f3, %f1, %f2;
	st.global.f32 	[%rd10], %f3;
$L__BB0_5:
	ret;

}


// ===== COMPILED SASS (sm_100) =====

	.target	sm_100

	.elftype	@"ET_EXEC"


//--------------------- .note.nv.tkinfo           --------------------------
	.section	.note.nv.tkinfo,"",@"SHT_NOTE"
	.sectionflags	@"SHF_NOTE_NV_TKINFO"
	.tkinfo
        /*0018*/ 	.word	0x00000002
        /*0030*/ 	.string	""
        /*0030*/ 	.string	"ptxas"
        /*0030*/ 	.string	"Cuda compilation tools, release 13.0, V13.0.88"
        /*0030*/ 	.string	"Build cuda_13.0.r13.0/compiler.36424714_0"
        /*0030*/ 	.string	"-arch sm_100 -m 64 "



//--------------------- .note.nv.cuinfo           --------------------------
	.section	.note.nv.cuinfo,"",@"SHT_NOTE"
	.sectionflags	@"SHF_NOTE_NV_CUINFO"
        /*0018*/ 	.short	0x0002
        /*001a*/ 	.short	0x0064
        /*001c*/ 	.short	0x0082
	.zero		2


//--------------------- .nv.info                  --------------------------
	.section	.nv.info,"",@"SHT_CUDA_INFO"
	.align	4


	//----- nvinfo : EIATTR_REGCOUNT
	.align		4
        /*0000*/ 	.byte	0x04, 0x2f
        /*0002*/ 	.short	(.L_2 - .L_1)
	.align		4
.L_1:
        /*0004*/ 	.word	index@(_Z6UpdatePfPiS0_i)
        /*0008*/ 	.word	0x00000012


	//----- nvinfo : EIATTR_FRAME_SIZE
	.align		4
.L_2:
        /*000c*/ 	.byte	0x04, 0x11
        /*000e*/ 	.short	(.L_4 - .L_3)
	.align		4
.L_3:
        /*0010*/ 	.word	index@(_Z6UpdatePfPiS0_i)
        /*0014*/ 	.word	0x00000000


	//----- nvinfo : EIATTR_MIN_STACK_SIZE
	.align		4
.L_4:
        /*0018*/ 	.byte	0x04, 0x12
        /*001a*/ 	.short	(.L_6 - .L_5)
	.align		4
.L_5:
        /*001c*/ 	.word	index@(_Z6UpdatePfPiS0_i)
        /*0020*/ 	.word	0x00000000
.L_6:


//--------------------- .nv.compat                --------------------------
	.section	.nv.compat,"",@"SHT_CUDA_COMPAT_INFO"
	.align	4
        /*0000*/ 	.byte	0x02, 0x09, 0x00, 0x00, 0x02, 0x02, 0x01, 0x00, 0x02, 0x05, 0x05, 0x00, 0x03, 0x07, 0x01, 0x01
        /*0010*/ 	.byte	0x02, 0x03, 0x00, 0x00, 0x02, 0x06, 0x01, 0x00, 0x04, 0x0b, 0x08, 0x00, 0x09, 0x00, 0x00, 0x00
        /*0020*/ 	.byte	0x00, 0x00, 0x00, 0x00


//--------------------- .nv.info._Z6UpdatePfPiS0_i --------------------------
	.section	.nv.info._Z6UpdatePfPiS0_i,"",@"SHT_CUDA_INFO"
	.sectionflags	@""
	.align	4


	//----- nvinfo : EIATTR_CUDA_API_VERSION
	.align		4
        /*0000*/ 	.byte	0x04, 0x37
        /*0002*/ 	.short	(.L_8 - .L_7)
.L_7:
        /*0004*/ 	.word	0x00000082


	//----- nvinfo : EIATTR_KPARAM_INFO
	.align		4
.L_8:
        /*0008*/ 	.byte	0x04, 0x17
        /*000a*/ 	.short	(.L_10 - .L_9)
.L_9:
        /*000c*/ 	.word	0x00000000
        /*0010*/ 	.short	0x0003
        /*0012*/ 	.short	0x0018
        /*0014*/ 	.byte	0x00, 0xf0, 0x11, 0x00


	//----- nvinfo : EIATTR_KPARAM_INFO
	.align		4
.L_10:
        /*0018*/ 	.byte	0x04, 0x17
        /*001a*/ 	.short	(.L_12 - .L_11)
.L_11:
        /*001c*/ 	.word	0x00000000
        /*0020*/ 	.short	0x0002
        /*0022*/ 	.short	0x0010
        /*0024*/ 	.byte	0x00, 0xf5, 0x21, 0x00


	//----- nvinfo : EIATTR_KPARAM_INFO
	.align		4
.L_12:
        /*0028*/ 	.byte	0x04, 0x17
        /*002a*/ 	.short	(.L_14 - .L_13)
.L_13:
        /*002c*/ 	.word	0x00000000
        /*0030*/ 	.short	0x0001
        /*0032*/ 	.short	0x0008
        /*0034*/ 	.byte	0x00, 0xf5, 0x21, 0x00


	//----- nvinfo : EIATTR_KPARAM_INFO
	.align		4
.L_14:
        /*0038*/ 	.byte	0x04, 0x17
        /*003a*/ 	.short	(.L_16 - .L_15)
.L_15:
        /*003c*/ 	.word	0x00000000
        /*0040*/ 	.short	0x0000
        /*0042*/ 	.short	0x0000
        /*0044*/ 	.byte	0x00, 0xf5, 0x21, 0x00


	//----- nvinfo : EIATTR_SPARSE_MMA_MASK
	.align		4
.L_16:
        /*0048*/ 	.byte	0x03, 0x50
        /*004a*/ 	.short	0x0000


	//----- nvinfo : EIATTR_MAXREG_COUNT
	.align		4
        /*004c*/ 	.byte	0x03, 0x1b
        /*004e*/ 	.short	0x00ff


	//----- nvinfo : EIATTR_MERCURY_ISA_VERSION
	.align		4
        /*0050*/ 	.byte	0x03, 0x5f
        /*0052*/ 	.short	0x0101


	//----- nvinfo : EIATTR_VRC_CTA_INIT_COUNT
	.align		4
        /*0054*/ 	.byte	0x02, 0x4a
	.zero		1
	.zero		1


	//----- nvinfo : EIATTR_EXIT_INSTR_OFFSETS
	.align		4
        /*0058*/ 	.byte	0x04, 0x1c
        /*005a*/ 	.short	(.L_18 - .L_17)


	//   ....[0]....
.L_17:
        /*005c*/ 	.word	0x00000070


	//   ....[1]....
        /*0060*/ 	.word	0x000001f0


	//   ....[2]....
        /*0064*/ 	.word	0x00000220


	//   ....[3]....
        /*0068*/ 	.word	0x00000390


	//----- nvinfo : EIATTR_CBANK_PARAM_SIZE
	.align		4
.L_18:
        /*006c*/ 	.byte	0x03, 0x19
        /*006e*/ 	.short	0x001c


	//----- nvinfo : EIATTR_PARAM_CBANK
	.align		4
        /*0070*/ 	.byte	0x04, 0x0a
        /*0072*/ 	.short	(.L_20 - .L_19)
	.align		4
.L_19:
        /*0074*/ 	.word	index@(.nv.constant0._Z6UpdatePfPiS0_i)
        /*0078*/ 	.short	0x0380
        /*007a*/ 	.short	0x001c


	//----- nvinfo : EIATTR_SW_WAR
	.align		4
.L_20:
        /*007c*/ 	.byte	0x04, 0x36
        /*007e*/ 	.short	(.L_22 - .L_21)
.L_21:
        /*0080*/ 	.word	0x00000008
.L_22:


//--------------------- .nv.callgraph             --------------------------
	.section	.nv.callgraph,"",@"SHT_CUDA_CALLGRAPH"
	.align	4
	.sectionentsize	8
	.align		4
        /*0000*/ 	.word	0x00000000
	.align		4
        /*0004*/ 	.word	0xffffffff
	.align		4
        /*0008*/ 	.word	0x00000000
	.align		4
        /*000c*/ 	.word	0xfffffffe
	.align		4
        /*0010*/ 	.word	0x00000000
	.align		4
        /*0014*/ 	.word	0xfffffffd
	.align		4
        /*0018*/ 	.word	0x00000000
	.align		4
        /*001c*/ 	.word	0xfffffffc


//--------------------- .nv.constant3             --------------------------
	.section	.nv.constant3,"a",@progbits
	.align	4
.nv.constant3:
	.type		Num,@object
	.size		Num,(.L_0 - Num)
Num:
	.zero		4
.L_0:


//--------------------- .text._Z6UpdatePfPiS0_i   --------------------------
	.section	.text._Z6UpdatePfPiS0_i,"ax",@progbits
	.align	128
        .global         _Z6UpdatePfPiS0_i
        .type           _Z6UpdatePfPiS0_i,@function
        .size           _Z6UpdatePfPiS0_i,(.L_x_1 - _Z6UpdatePfPiS0_i)
        .other          _Z6UpdatePfPiS0_i,@"STO_CUDA_ENTRY STV_DEFAULT"
_Z6UpdatePfPiS0_i:
.text._Z6UpdatePfPiS0_i:
[----:B------:R-:W-:Y:S01]  /*0000*/  LDC R1, c[0x0][0x37c] ;  /* 0x0000df00ff017b82 */ /* 0x000fe20000000800 */
[----:B------:R-:W0:Y:S07]  /*0010*/  S2R R5, SR_TID.X ;  /* 0x0000000000057919 */ /* 0x000e2e0000002100 */
[----:B------:R-:W1:Y:S01]  /*0020*/  S2UR UR4, SR_CTAID.X ;  /* 0x00000000000479c3 */ /* 0x000e620000002500 */
[----:B------:R-:W2:Y:S01]  /*0030*/  LDCU UR5, c[0x0][0x398] ;  /* 0x00007300ff0577ac */ /* 0x000ea20008000800 */
[----:B-1----:R-:W-:-:S06]  /*0040*/  USHF.L.U32 UR4, UR4, 0xa, URZ ;  /* 0x0000000a04047899 */ /* 0x002fcc00080006ff */
[----:B0-----:R-:W-:-:S04]  /*0050*/  LOP3.LUT R5, R5, UR4, RZ, 0xfc, !PT ;  /* 0x0000000405057c12 */ /* 0x001fc8000f8efcff */
[----:B--2---:R-:W-:-:S13]  /*0060*/  ISETP.GE.AND P0, PT, R5, UR5, PT ;  /* 0x0000000505007c0c */ /* 0x004fda000bf06270 */
[----:B------:R-:W-:Y:S05]  /*0070*/  @P0 EXIT ;  /* 0x000000000000094d */ /* 0x000fea0003800000 */
[----:B------:R-:W0:Y:S01]  /*0080*/  LDC.64 R2, c[0x0][0x388] ;  /* 0x0000e200ff027b82 */ /* 0x000e220000000a00 */
[----:B------:R-:W1:Y:S07]  /*0090*/  LDCU.64 UR4, c[0x0][0x358] ;  /* 0x00006b00ff0477ac */ /* 0x000e6e0008000a00 */
[----:B------:R-:W2:Y:S01]  /*00a0*/  LDC.64 R6, c[0x0][0x390] ;  /* 0x0000e400ff067b82 */ /* 0x000ea20000000a00 */
[----:B0-----:R-:W-:-:S05]  /*00b0*/  IMAD.WIDE R2, R5, 0x4, R2 ;  /* 0x0000000405027825 */ /* 0x001fca00078e0202 */
[----:B-1----:R-:W3:Y:S04]  /*00c0*/  LDG.E R0, desc[UR4][R2.64] ;  /* 0x0000000402007981 */ /* 0x002ee8000c1e1900 */
[----:B--2---:R-:W3:Y:S04]  /*00d0*/  LDG.E R5, desc[UR4][R6.64] ;  /* 0x0000000406057981 */ /* 0x004ee8000c1e1900 */
[----:B------:R-:W2:Y:S01]  /*00e0*/  LDG.E R11, desc[UR4][R6.64+0x4] ;  /* 0x00000404060b7981 */ /* 0x000ea2000c1e1900 */
[----:B---3--:R-:W-:-:S13]  /*00f0*/  ISETP.GE.AND P0, PT, R0, R5, PT ;  /* 0x000000050000720c */ /* 0x008fda0003f06270 */
[----:B------:R-:W0:Y:S01]  /*0100*/  @!P0 LDC R13, c[0x3][RZ] ;  /* 0x00c00000ff0d8b82 */ /* 0x000e220000000800 */
[----:B------:R-:W-:-:S07]  /*0110*/  @!P0 LOP3.LUT R4, RZ, R0, RZ, 0x33, !PT ;  /* 0x00000000ff048212 */ /* 0x000fce00078e33ff */
[----:B------:R-:W1:Y:S01]  /*0120*/  @!P0 LDC.64 R8, c[0x0][0x380] ;  /* 0x0000e000ff088b82 */ /* 0x000e620000000a00 */
[----:B0-----:R-:W-:-:S04]  /*0130*/  @!P0 IMAD R13, R13, 0x2, R4 ;  /* 0x000000020d0d8824 */ /* 0x001fc800078e0204 */
[----:B------:R-:W-:-:S05]  /*0140*/  @!P0 IMAD R13, R0, R13, RZ ;  /* 0x0000000d000d8224 */ /* 0x000fca00078e02ff */
[----:B------:R-:W-:-:S04]  /*0150*/  @!P0 LEA.HI R13, R13, R13, RZ, 0x1 ;  /* 0x0000000d0d0d8211 */ /* 0x000fc800078f08ff */
[----:B------:R-:W-:-:S04]  /*0160*/  @!P0 SHF.R.S32.HI R13, RZ, 0x1, R13 ;  /* 0x00000001ff0d8819 */ /* 0x000fc8000001140d */
[C-C-:B--2---:R-:W-:Y:S02]  /*0170*/  @!P0 IADD3 R15, PT, PT, R13.reuse, R11, R4.reuse ;  /* 0x0000000b0d0f8210 */ /* 0x144fe40007ffe004 */
[----:B------:R-:W-:-:S03]  /*0180*/  @!P0 IADD3 R3, PT, PT, R13, R5, R4 ;  /* 0x000000050d038210 */ /* 0x000fc60007ffe004 */
[----:B-1----:R-:W-:-:S04]  /*0190*/  @!P0 IMAD.WIDE R6, R15, 0x4, R8 ;  /* 0x000000040f068825 */ /* 0x002fc800078e0208 */
[----:B------:R-:W-:Y:S02]  /*01a0*/  @!P0 IMAD.WIDE R2, R3, 0x4, R8 ;  /* 0x0000000403028825 */ /* 0x000fe400078e0208 */
[----:B------:R-:W2:Y:S04]  /*01b0*/  @!P0 LDG.E R7, desc[UR4][R6.64] ;  /* 0x0000000406078981 */ /* 0x000ea8000c1e1900 */
[----:B------:R-:W2:Y:S02]  /*01c0*/  @!P0 LDG.E R4, desc[UR4][R2.64] ;  /* 0x0000000402048981 */ /* 0x000ea4000c1e1900 */
[----:B--2---:R-:W-:-:S05]  /*01d0*/  @!P0 FMNMX R9, R4, R7, !PT ;  /* 0x0000000704098209 */ /* 0x004fca0007800000 */
[----:B------:R0:W-:Y:S01]  /*01e0*/  @!P0 STG.E desc[UR4][R2.64], R9 ;  /* 0x0000000902008986 */ /* 0x0001e2000c101904 */
[----:B------:R-:W-:Y:S05]  /*01f0*/  @!P0 EXIT ;  /* 0x000000000000894d */ /* 0x000fea0003800000 */
[----:B------:R-:W-:-:S04]  /*0200*/  ISETP.NE.AND P0, PT, R0, R11, PT ;  /* 0x0000000b0000720c */ /* 0x000fc80003f05270 */
[----:B------:R-:W-:-:S13]  /*0210*/  ISETP.LE.OR P0, PT, R0, R5, !P0 ;  /* 0x000000050000720c */ /* 0x000fda0004703670 */
[----:B------:R-:W-:Y:S05]  /*0220*/  @P0 EXIT ;  /* 0x000000000000094d */ /* 0x000fea0003800000 */
[----:B0-----:R-:W0:Y:S01]  /*0230*/  LDC R9, c[0x3][RZ] ;  /* 0x00c00000ff097b82 */ /* 0x001e220000000800 */
[C---:B------:R-:W-:Y:S02]  /*0240*/  VIMNMX R4, PT, PT, R0.reuse, R11, PT ;  /* 0x0000000b00047248 */ /* 0x040fe40003fe0100 */
[----:B------:R-:W-:Y:S02]  /*0250*/  LOP3.LUT R7, RZ, R5, RZ, 0x33, !PT ;  /* 0x00000005ff077212 */ /* 0x000fe400078e33ff */
[----:B------:R-:W-:Y:S02]  /*0260*/  LOP3.LUT R8, RZ, R4, RZ, 0x33, !PT ;  /* 0x00000004ff087212 */ /* 0x000fe400078e33ff */
[----:B------:R-:W-:Y:S01]  /*0270*/  VIMNMX R11, PT, PT, R0, R11, !PT ;  /* 0x0000000b000b7248 */ /* 0x000fe20007fe0100 */
[----:B------:R-:W1:Y:S01]  /*0280*/  LDC.64 R2, c[0x0][0x380] ;  /* 0x0000e000ff027b82 */ /* 0x000e620000000a00 */
[C---:B0-----:R-:W-:Y:S02]  /*0290*/  IMAD R6, R9.reuse, 0x2, R7 ;  /* 0x0000000209067824 */ /* 0x041fe400078e0207 */
[----:B------:R-:W-:-:S02]  /*02a0*/  IMAD R9, R9, 0x2, R8 ;  /* 0x0000000209097824 */ /* 0x000fc400078e0208 */
[----:B------:R-:W-:Y:S02]  /*02b0*/  IMAD R6, R5, R6, RZ ;  /* 0x0000000605067224 */ /* 0x000fe400078e02ff */
[----:B------:R-:W-:Y:S02]  /*02c0*/  IMAD R9, R4, R9, RZ ;  /* 0x0000000904097224 */ /* 0x000fe400078e02ff */
[----:B------:R-:W-:Y:S01]  /*02d0*/  IMAD.IADD R7, R0, 0x1, R7 ;  /* 0x0000000100077824 */ /* 0x000fe200078e0207 */
[----:B------:R-:W-:Y:S01]  /*02e0*/  LEA.HI R6, R6, R6, RZ, 0x1 ;  /* 0x0000000606067211 */ /* 0x000fe200078f08ff */
[----:B------:R-:W-:Y:S01]  /*02f0*/  IMAD.IADD R8, R11, 0x1, R8 ;  /* 0x000000010b087824 */ /* 0x000fe200078e0208 */
[----:B------:R-:W-:Y:S02]  /*0300*/  LEA.HI R9, R9, R9, RZ, 0x1 ;  /* 0x0000000909097211 */ /* 0x000fe400078f08ff */
[----:B------:R-:W-:Y:S02]  /*0310*/  LEA.HI.SX32 R5, R6, R7, 0x1f ;  /* 0x0000000706057211 */ /* 0x000fe400078ffaff */
[----:B------:R-:W-:-:S03]  /*0320*/  LEA.HI.SX32 R9, R9, R8, 0x1f ;  /* 0x0000000809097211 */ /* 0x000fc600078ffaff */
[----:B-1----:R-:W-:-:S04]  /*0330*/  IMAD.WIDE R4, R5, 0x4, R2 ;  /* 0x0000000405047825 */ /* 0x002fc800078e0202 */
[----:B------:R-:W-:Y:S01]  /*0340*/  IMAD.WIDE R2, R9, 0x4, R2 ;  /* 0x0000000409027825 */ /* 0x000fe200078e0202 */
[----:B------:R-:W2:Y:S05]  /*0350*/  LDG.E R0, desc[UR4][R4.64] ;  /* 0x0000000404007981 */ /* 0x000eaa000c1e1900 */
[----:B------:R-:W2:Y:S02]  /*0360*/  LDG.E R3, desc[UR4][R2.64] ;  /* 0x0000000402037981 */ /* 0x000ea4000c1e1900 */
[----:B--2---:R-:W-:-:S05]  /*0370*/  FMNMX R7, R0, R3, !PT ;  /* 0x0000000300077209 */ /* 0x004fca0007800000 */
[----:B------:R-:W-:Y:S01]  /*0380*/  STG.E desc[UR4][R4.64], R7 ;  /* 0x0000000704007986 */ /* 0x000fe2000c101904 */
[----:B------:R-:W-:Y:S05]  /*0390*/  EXIT ;  /* 0x000000000000794d */ /* 0x000fea0003800000 */
.L_x_0:
[----:B------:R-:W-:-:S00]  /*03a0*/  BRA `(.L_x_0) ;  /* 0xfffffffc00fc7947 */ /* 0x000fc0000383ffff */
[----:B------:R-:W-:-:S00]  /*03b0*/  NOP ;  /* 0x0000000000007918 */ /* 0x000fc00000000000 */
        /* <DEDUP_REMOVED lines=12> */
.L_x_1:


//--------------------- .nv.shared.reserved.0     --------------------------
	.section	.nv.shared.reserved.0,"aw",@nobits
	.weak		__nv_reservedSMEM_offset_0_alias
	.size		__nv_reservedSMEM_offset_0_alias, 0, 64
	.other		__nv_reservedSMEM_offset_0_alias,@"STO_CUDA_RESERVED_SHARED STV_DEFAULT"
__nv_reservedSMEM_offset_0_alias:
	.zero		0
	.zero		64


//--------------------- .nv.constant0._Z6UpdatePfPiS0_i --------------------------
	.section	.nv.constant0._Z6UpdatePfPiS0_i,"a",@progbits
	.sectionflags	@""
	.align	4
.nv.constant0._Z6UpdatePfPiS0_i:
	.zero		924


//--------------------- SYMBOLS --------------------------

	.type		.nv.reservedSmem.offset0,@object
	.size		.nv.reservedSmem.offset0,0x4
